//
// Generated by NVIDIA NVVM Compiler
//
// Compiler Build ID: CL-36424714
// Cuda compilation tools, release 13.0, V13.0.88
// Based on NVVM 20.0.0
//

.version 9.0
.target sm_100
.address_size 64

	// .globl	_Z3addPiS_S_S_i

.visible .entry _Z3addPiS_S_S_i(
	.param .u64 .ptr .align 1 _Z3addPiS_S_S_i_param_0,
	.param .u64 .ptr .align 1 _Z3addPiS_S_S_i_param_1,
	.param .u64 .ptr .align 1 _Z3addPiS_S_S_i_param_2,
	.param .u64 .ptr .align 1 _Z3addPiS_S_S_i_param_3,
	.param .u32 _Z3addPiS_S_S_i_param_4
)
{
	.reg .pred 	%p<2>;
	.reg .b32 	%r<11>;
	.reg .b64 	%rd<13>;

	ld.param.u64 	%rd1, [_Z3addPiS_S_S_i_param_0];
	ld.param.u64 	%rd2, [_Z3addPiS_S_S_i_param_1];
	ld.param.u64 	%rd3, [_Z3addPiS_S_S_i_param_2];
	ld.param.u64 	%rd4, [_Z3addPiS_S_S_i_param_3];
	ld.param.u32 	%r2, [_Z3addPiS_S_S_i_param_4];
	mov.u32 	%r3, %tid.x;
	mov.u32 	%r4, %ctaid.x;
	mov.u32 	%r5, %ntid.x;
	mad.lo.s32 	%r1, %r4, %r5, %r3;
	setp.ge.s32 	%p1, %r1, %r2;
	@%p1 bra 	$L__BB0_2;
	cvta.to.global.u64 	%rd5, %rd1;
	cvta.to.global.u64 	%rd6, %rd2;
	cvta.to.global.u64 	%rd7, %rd3;
	cvta.to.global.u64 	%rd8, %rd4;
	mul.wide.s32 	%rd9, %r1, 4;
	add.s64 	%rd10, %rd5, %rd9;
	ld.global.u32 	%r6, [%rd10];
	add.s64 	%rd11, %rd6, %rd9;
	ld.global.u32 	%r7, [%rd11];
	add.s32 	%r8, %r7, %r6;
	ld.global.u32 	%r9, [%rd7];
	rem.s32 	%r10, %r8, %r9;
	add.s64 	%rd12, %rd8, %rd9;
	st.global.u32 	[%rd12], %r10;
$L__BB0_2:
	ret;

}


// ===== COMPILED SASS (sm_100) =====

	.target	sm_100

	.elftype	@"ET_EXEC"


//--------------------- .note.nv.tkinfo           --------------------------
	.section	.note.nv.tkinfo,"",@"SHT_NOTE"
	.sectionflags	@"SHF_NOTE_NV_TKINFO"
	.tkinfo
        /*0018*/ 	.word	0x00000002
        /*0030*/ 	.string	""
        /*0030*/ 	.string	"ptxas"
        /*0030*/ 	.string	"Cuda compilation tools, release 13.0, V13.0.88"
        /*0030*/ 	.string	"Build cuda_13.0.r13.0/compiler.36424714_0"
        /*0030*/ 	.string	"-arch sm_100 -m 64 "



//--------------------- .note.nv.cuinfo           --------------------------
	.section	.note.nv.cuinfo,"",@"SHT_NOTE"
	.sectionflags	@"SHF_NOTE_NV_CUINFO"
        /*0018*/ 	.short	0x0002
        /*001a*/ 	.short	0x0064
        /*001c*/ 	.short	0x0082
	.zero		2


//--------------------- .nv.info                  --------------------------
	.section	.nv.info,"",@"SHT_CUDA_INFO"
	.align	4


	//----- nvinfo : EIATTR_REGCOUNT
	.align		4
        /*0000*/ 	.byte	0x04, 0x2f
        /*0002*/ 	.short	(.L_1 - .L_0)
	.align		4
.L_0:
        /*0004*/ 	.word	index@(_Z3addPiS_S_S_i)
        /*0008*/ 	.word	0x00000010


	//----- nvinfo : EIATTR_FRAME_SIZE
	.align		4
.L_1:
        /*000c*/ 	.byte	0x04, 0x11
        /*000e*/ 	.short	(.L_3 - .L_2)
	.align		4
.L_2:
        /*0010*/ 	.word	index@(_Z3addPiS_S_S_i)
        /*0014*/ 	.word	0x00000000


	//----- nvinfo : EIATTR_MIN_STACK_SIZE
	.align		4
.L_3:
        /*0018*/ 	.byte	0x04, 0x12
        /*001a*/ 	.short	(.L_5 - .L_4)
	.align		4
.L_4:
        /*001c*/ 	.word	index@(_Z3addPiS_S_S_i)
        /*0020*/ 	.word	0x00000000
.L_5:


//--------------------- .nv.compat                --------------------------
	.section	.nv.compat,"",@"SHT_CUDA_COMPAT_INFO"
	.align	4
        /*0000*/ 	.byte	0x02, 0x09, 0x00, 0x00, 0x02, 0x02, 0x01, 0x00, 0x02, 0x05, 0x05, 0x00, 0x03, 0x07, 0x01, 0x01
        /*0010*/ 	.byte	0x02, 0x03, 0x00, 0x00, 0x02, 0x06, 0x01, 0x00, 0x04, 0x0b, 0x08, 0x00, 0x09, 0x00, 0x00, 0x00
        /*0020*/ 	.byte	0x00, 0x00, 0x00, 0x00


//--------------------- .nv.info._Z3addPiS_S_S_i  --------------------------
	.section	.nv.info._Z3addPiS_S_S_i,"",@"SHT_CUDA_INFO"
	.sectionflags	@""
	.align	4


	//----- nvinfo : EIATTR_CUDA_API_VERSION
	.align		4
        /*0000*/ 	.byte	0x04, 0x37
        /*0002*/ 	.short	(.L_7 - .L_6)
.L_6:
        /*0004*/ 	.word	0x00000082


	//----- nvinfo : EIATTR_KPARAM_INFO
	.align		4
.L_7:
        /*0008*/ 	.byte	0x04, 0x17
        /*000a*/ 	.short	(.L_9 - .L_8)
.L_8:
        /*000c*/ 	.word	0x00000000
        /*0010*/ 	.short	0x0004
        /*0012*/ 	.short	0x0020
        /*0014*/ 	.byte	0x00, 0xf0, 0x11, 0x00


	//----- nvinfo : EIATTR_KPARAM_INFO
	.align		4
.L_9:
        /*0018*/ 	.byte	0x04, 0x17
        /*001a*/ 	.short	(.L_11 - .L_10)
.L_10:
        /*001c*/ 	.word	0x00000000
        /*0020*/ 	.short	0x0003
        /*0022*/ 	.short	0x0018
        /*0024*/ 	.byte	0x00, 0xf5, 0x21, 0x00


	//----- nvinfo : EIATTR_KPARAM_INFO
	.align		4
.L_11:
        /*0028*/ 	.byte	0x04, 0x17
        /*002a*/ 	.short	(.L_13 - .L_12)
.L_12:
        /*002c*/ 	.word	0x00000000
        /*0030*/ 	.short	0x0002
        /*0032*/ 	.short	0x0010
        /*0034*/ 	.byte	0x00, 0xf5, 0x21, 0x00


	//----- nvinfo : EIATTR_KPARAM_INFO
	.align		4
.L_13:
        /*0038*/ 	.byte	0x04, 0x17
        /*003a*/ 	.short	(.L_15 - .L_14)
.L_14:
        /*003c*/ 	.word	0x00000000
        /*0040*/ 	.short	0x0001
        /*0042*/ 	.short	0x0008
        /*0044*/ 	.byte	0x00, 0xf5, 0x21, 0x00


	//----- nvinfo : EIATTR_KPARAM_INFO
	.align		4
.L_15:
        /*0048*/ 	.byte	0x04, 0x17
        /*004a*/ 	.short	(.L_17 - .L_16)
.L_16:
        /*004c*/ 	.word	0x00000000
        /*0050*/ 	.short	0x0000
        /*0052*/ 	.short	0x0000
        /*0054*/ 	.byte	0x00, 0xf5, 0x21, 0x00


	//----- nvinfo : EIATTR_SPARSE_MMA_MASK
	.align		4
.L_17:
        /*0058*/ 	.byte	0x03, 0x50
        /*005a*/ 	.short	0x0000


	//----- nvinfo : EIATTR_MAXREG_COUNT
	.align		4
        /*005c*/ 	.byte	0x03, 0x1b
        /*005e*/ 	.short	0x00ff


	//----- nvinfo : EIATTR_MERCURY_ISA_VERSION
	.align		4
        /*0060*/ 	.byte	0x03, 0x5f
        /*0062*/ 	.short	0x0101


	//----- nvinfo : EIATTR_VRC_CTA_INIT_COUNT
	.align		4
        /*0064*/ 	.byte	0x02, 0x4a
	.zero		1
	.zero		1


	//----- nvinfo : EIATTR_EXIT_INSTR_OFFSETS
	.align		4
        /*0068*/ 	.byte	0x04, 0x1c
        /*006a*/ 	.short	(.L_19 - .L_18)


	//   ....[0]....
.L_18:
        /*006c*/ 	.word	0x00000070


	//   ....[1]....
        /*0070*/ 	.word	0x000002c0


	//----- nvinfo : EIATTR_CBANK_PARAM_SIZE
	.align		4
.L_19:
        /*0074*/ 	.byte	0x03, 0x19
        /*0076*/ 	.short	0x0024


	//----- nvinfo : EIATTR_PARAM_CBANK
	.align		4
        /*0078*/ 	.byte	0x04, 0x0a
        /*007a*/ 	.short	(.L_21 - .L_20)
	.align		4
.L_20:
        /*007c*/ 	.word	index@(.nv.constant0._Z3addPiS_S_S_i)
        /*0080*/ 	.short	0x0380
        /*0082*/ 	.short	0x0024


	//----- nvinfo : EIATTR_SW_WAR
	.align		4
.L_21:
        /*0084*/ 	.byte	0x04, 0x36
        /*0086*/ 	.short	(.L_23 - .L_22)
.L_22:
        /*0088*/ 	.word	0x00000008
.L_23:


//--------------------- .nv.callgraph             --------------------------
	.section	.nv.callgraph,"",@"SHT_CUDA_CALLGRAPH"
	.align	4
	.sectionentsize	8
	.align		4
        /*0000*/ 	.word	0x00000000
	.align		4
        /*0004*/ 	.word	0xffffffff
	.align		4
        /*0008*/ 	.word	0x00000000
	.align		4
        /*000c*/ 	.word	0xfffffffe
	.align		4
        /*0010*/ 	.word	0x00000000
	.align		4
        /*0014*/ 	.word	0xfffffffd
	.align		4
        /*0018*/ 	.word	0x00000000
	.align		4
        /*001c*/ 	.word	0xfffffffc


//--------------------- .text._Z3addPiS_S_S_i     --------------------------
	.section	.text._Z3addPiS_S_S_i,"ax",@progbits
	.align	128
        .global         _Z3addPiS_S_S_i
        .type           _Z3addPiS_S_S_i,@function
        .size           _Z3addPiS_S_S_i,(.L_x_1 - _Z3addPiS_S_S_i)
        .other          _Z3addPiS_S_S_i,@"STO_CUDA_ENTRY STV_DEFAULT"
_Z3addPiS_S_S_i:
.text._Z3addPiS_S_S_i:
[----:B------:R-:W-:Y:S01]  /*0000*/  LDC R1, c[0x0][0x37c] ;  /* 0x0000df00ff017b82 */ /* 0x000fe20000000800 */
[----:B------:R-:W0:Y:S07]  /*0010*/  S2R R2, SR_TID.X ;  /* 0x0000000000027919 */ /* 0x000e2e0000002100 */
[----:B------:R-:W0:Y:S01]  /*0020*/  S2UR UR4, SR_CTAID.X ;  /* 0x00000000000479c3 */ /* 0x000e220000002500 */
[----:B------:R-:W1:Y:S07]  /*0030*/  LDCU UR5, c[0x0][0x3a0] ;  /* 0x00007400ff0577ac */ /* 0x000e6e0008000800 */
[----:B------:R-:W0:Y:S02]  /*0040*/  LDC R3, c[0x0][0x360] ;  /* 0x0000d800ff037b82 */ /* 0x000e240000000800 */
[----:B0-----:R-:W-:-:S05]  /*0050*/  IMAD R2, R3, UR4, R2 ;  /* 0x0000000403027c24 */ /* 0x001fca000f8e0202 */
[----:B-1----:R-:W-:-:S13]  /*0060*/  ISETP.GE.AND P0, PT, R2, UR5, PT ;  /* 0x0000000502007c0c */ /* 0x002fda000bf06270 */
[----:B------:R-:W-:Y:S05]  /*0070*/  @P0 EXIT ;  /* 0x000000000000094d */ /* 0x000fea0003800000 */
[----:B------:R-:W0:Y:S01]  /*0080*/  LDC.64 R8, c[0x0][0x390] ;  /* 0x0000e400ff087b82 */ /* 0x000e220000000a00 */
[----:B------:R-:W0:Y:S07]  /*0090*/  LDCU.64 UR4, c[0x0][0x358] ;  /* 0x00006b00ff0477ac */ /* 0x000e2e0008000a00 */
[----:B------:R-:W1:Y:S08]  /*00a0*/  LDC.64 R4, c[0x0][0x380] ;  /* 0x0000e000ff047b82 */ /* 0x000e700000000a00 */
[----:B------:R-:W2:Y:S01]  /*00b0*/  LDC.64 R6, c[0x0][0x388] ;  /* 0x0000e200ff067b82 */ /* 0x000ea20000000a00 */
[----:B0-----:R-:W3:Y:S01]  /*00c0*/  LDG.E R0, desc[UR4][R8.64] ;  /* 0x0000000408007981 */ /* 0x001ee2000c1e1900 */
[----:B-1----:R-:W-:-:S06]  /*00d0*/  IMAD.WIDE R4, R2, 0x4, R4 ;  /* 0x0000000402047825 */ /* 0x002fcc00078e0204 */
[----:B------:R-:W4:Y:S01]  /*00e0*/  LDG.E R4, desc[UR4][R4.64] ;  /* 0x0000000404047981 */ /* 0x000f22000c1e1900 */
[----:B--2---:R-:W-:-:S06]  /*00f0*/  IMAD.WIDE R6, R2, 0x4, R6 ;  /* 0x0000000402067825 */ /* 0x004fcc00078e0206 */
[----:B------:R-:W4:Y:S01]  /*0100*/  LDG.E R7, desc[UR4][R6.64] ;  /* 0x0000000406077981 */ /* 0x000f22000c1e1900 */
[----:B---3--:R-:W-:-:S04]  /*0110*/  IABS R12, R0 ;  /* 0x00000000000c7213 */ /* 0x008fc80000000000 */
[----:B------:R-:W0:Y:S08]  /*0120*/  I2F.RP R10, R12 ;  /* 0x0000000c000a7306 */ /* 0x000e300000209400 */
[----:B0-----:R-:W0:Y:S02]  /*0130*/  MUFU.RCP R10, R10 ;  /* 0x0000000a000a7308 */ /* 0x001e240000001000 */
[----:B0-----:R-:W-:-:S06]  /*0140*/  VIADD R8, R10, 0xffffffe ;  /* 0x0ffffffe0a087836 */ /* 0x001fcc0000000000 */
[----:B------:R0:W1:Y:S01]  /*0150*/  F2I.FTZ.U32.TRUNC.NTZ R9, R8 ;  /* 0x0000000800097305 */ /* 0x000062000021f000 */
[----:B----4-:R-:W-:Y:S01]  /*0160*/  IMAD.IADD R3, R4, 0x1, R7 ;  /* 0x0000000104037824 */ /* 0x010fe200078e0207 */
[----:B------:R-:W-:Y:S01]  /*0170*/  IABS R13, R0 ;  /* 0x00000000000d7213 */ /* 0x000fe20000000000 */
[----:B0-----:R-:W-:Y:S01]  /*0180*/  IMAD.MOV.U32 R8, RZ, RZ, RZ ;  /* 0x000000ffff087224 */ /* 0x001fe200078e00ff */
[----:B-1----:R-:W-:-:S05]  /*0190*/  IADD3 R11, PT, PT, RZ, -R9, RZ ;  /* 0x80000009ff0b7210 */ /* 0x002fca0007ffe0ff */
[----:B------:R-:W-:Y:S01]  /*01a0*/  IMAD R5, R11, R12, RZ ;  /* 0x0000000c0b057224 */ /* 0x000fe200078e02ff */
[----:B------:R-:W-:Y:S02]  /*01b0*/  IABS R4, R3 ;  /* 0x0000000300047213 */ /* 0x000fe40000000000 */
[----:B------:R-:W-:Y:S01]  /*01c0*/  IADD3 R13, PT, PT, RZ, -R13, RZ ;  /* 0x8000000dff0d7210 */ /* 0x000fe20007ffe0ff */
[----:B------:R-:W-:-:S03]  /*01d0*/  IMAD.HI.U32 R9, R9, R5, R8 ;  /* 0x0000000509097227 */ /* 0x000fc600078e0008 */
[----:B------:R-:W-:-:S03]  /*01e0*/  MOV R5, R13 ;  /* 0x0000000d00057202 */ /* 0x000fc60000000f00 */
[----:B------:R-:W-:-:S04]  /*01f0*/  IMAD.HI.U32 R9, R9, R4, RZ ;  /* 0x0000000409097227 */ /* 0x000fc800078e00ff */
[----:B------:R-:W-:Y:S02]  /*0200*/  IMAD R9, R9, R5, R4 ;  /* 0x0000000509097224 */ /* 0x000fe400078e0204 */
[----:B------:R-:W0:Y:S03]  /*0210*/  LDC.64 R4, c[0x0][0x398] ;  /* 0x0000e600ff047b82 */ /* 0x000e260000000a00 */
[----:B------:R-:W-:Y:S02]  /*0220*/  ISETP.GT.U32.AND P0, PT, R12, R9, PT ;  /* 0x000000090c00720c */ /* 0x000fe40003f04070 */
[----:B------:R-:W-:-:S11]  /*0230*/  ISETP.GE.AND P2, PT, R3, RZ, PT ;  /* 0x000000ff0300720c */ /* 0x000fd60003f46270 */
[----:B------:R-:W-:-:S05]  /*0240*/  @!P0 IMAD.IADD R9, R9, 0x1, -R12 ;  /* 0x0000000109098824 */ /* 0x000fca00078e0a0c */
[----:B------:R-:W-:Y:S02]  /*0250*/  ISETP.GT.U32.AND P1, PT, R12, R9, PT ;  /* 0x000000090c00720c */ /* 0x000fe40003f24070 */
[----:B------:R-:W-:Y:S01]  /*0260*/  ISETP.NE.AND P0, PT, R0, RZ, PT ;  /* 0x000000ff0000720c */ /* 0x000fe20003f05270 */
[----:B0-----:R-:W-:-:S10]  /*0270*/  IMAD.WIDE R2, R2, 0x4, R4 ;  /* 0x0000000402027825 */ /* 0x001fd400078e0204 */
[----:B------:R-:W-:-:S05]  /*0280*/  @!P1 IADD3 R9, PT, PT, R9, -R12, RZ ;  /* 0x8000000c09099210 */ /* 0x000fca0007ffe0ff */
[----:B------:R-:W-:Y:S01]  /*0290*/  @!P2 IMAD.MOV R9, RZ, RZ, -R9 ;  /* 0x000000ffff09a224 */ /* 0x000fe200078e0a09 */
[----:B------:R-:W-:-:S05]  /*02a0*/  @!P0 LOP3.LUT R9, RZ, R0, RZ, 0x33, !PT ;  /* 0x00000000ff098212 */ /* 0x000fca00078e33ff */
[----:B------:R-:W-:Y:S01]  /*02b0*/  STG.E desc[UR4][R2.64], R9 ;  /* 0x0000000902007986 */ /* 0x000fe2000c101904 */
[----:B------:R-:W-:Y:S05]  /*02c0*/  EXIT ;  /* 0x000000000000794d */ /* 0x000fea0003800000 */
.L_x_0:
[----:B------:R-:W-:-:S00]  /*02d0*/  BRA `(.L_x_0) ;  /* 0xfffffffc00fc7947 */ /* 0x000fc0000383ffff */
[----:B------:R-:W-:-:S00]  /*02e0*/  NOP ;  /* 0x0000000000007918 */ /* 0x000fc00000000000 */
        /* <DEDUP_REMOVED lines=9> */
.L_x_1:


//--------------------- .nv.shared.reserved.0     --------------------------
	.section	.nv.shared.reserved.0,"aw",@nobits
	.weak		__nv_reservedSMEM_offset_0_alias
	.size		__nv_reservedSMEM_offset_0_alias, 0, 64
	.other		__nv_reservedSMEM_offset_0_alias,@"STO_CUDA_RESERVED_SHARED STV_DEFAULT"
__nv_reservedSMEM_offset_0_alias:
	.zero		0
	.zero		64


//--------------------- .nv.constant0._Z3addPiS_S_S_i --------------------------
	.section	.nv.constant0._Z3addPiS_S_S_i,"a",@progbits
	.sectionflags	@""
	.align	4
.nv.constant0._Z3addPiS_S_S_i:
	.zero		932


//--------------------- SYMBOLS --------------------------

	.type		.nv.reservedSmem.offset0,@object
	.size		.nv.reservedSmem.offset0,0x4
